//
// Generated by NVIDIA NVVM Compiler
//
// Compiler Build ID: CL-36424714
// Cuda compilation tools, release 13.0, V13.0.88
// Based on NVVM 20.0.0
//

.version 9.0
.target sm_100
.address_size 64

	// .globl	mmkernel
// _ZZ8mmkernelE2cb has been demoted

.visible .entry mmkernel(
	.param .u64 .ptr .align 1 mmkernel_param_0,
	.param .u64 .ptr .align 1 mmkernel_param_1,
	.param .u64 .ptr .align 1 mmkernel_param_2,
	.param .u32 mmkernel_param_3,
	.param .u32 mmkernel_param_4,
	.param .u32 mmkernel_param_5,
	.param .u32 mmkernel_param_6,
	.param .u32 mmkernel_param_7,
	.param .u32 mmkernel_param_8
)
{
	.reg .pred 	%p<4>;
	.reg .b32 	%r<31>;
	.reg .b32 	%f<56>;
	.reg .b64 	%rd<21>;
	// demoted variable
	.shared .align 4 .b8 _ZZ8mmkernelE2cb[128];
	ld.param.u64 	%rd3, [mmkernel_param_0];
	ld.param.u64 	%rd4, [mmkernel_param_1];
	ld.param.u64 	%rd5, [mmkernel_param_2];
	ld.param.u32 	%r14, [mmkernel_param_3];
	ld.param.u32 	%r15, [mmkernel_param_4];
	ld.param.u32 	%r16, [mmkernel_param_5];
	ld.param.u32 	%r17, [mmkernel_param_8];
	mov.u32 	%r1, %tid.x;
	mov.u32 	%r18, %ctaid.x;
	shl.b32 	%r19, %r18, 6;
	add.s32 	%r2, %r19, %r1;
	mov.u32 	%r3, %ctaid.y;
	setp.lt.s32 	%p1, %r17, 1;
	mov.f32 	%f53, 0f00000000;
	mov.f32 	%f52, %f53;
	@%p1 bra 	$L__BB0_5;
	mad.lo.s32 	%r4, %r16, %r3, %r1;
	shl.b32 	%r21, %r1, 2;
	mov.u32 	%r22, _ZZ8mmkernelE2cb;
	add.s32 	%r5, %r22, %r21;
	shl.b32 	%r6, %r15, 3;
	cvta.to.global.u64 	%rd1, %rd5;
	cvta.to.global.u64 	%rd2, %rd4;
	mov.f32 	%f52, 0f00000000;
	mov.b32 	%r28, 0;
	mul.wide.s32 	%rd10, %r15, 4;
	mov.f32 	%f53, %f52;
$L__BB0_2:
	add.s32 	%r24, %r4, %r28;
	mul.wide.s32 	%rd6, %r24, 4;
	add.s64 	%rd7, %rd1, %rd6;
	ld.global.f32 	%f11, [%rd7];
	st.shared.f32 	[%r5], %f11;
	bar.sync 	0;
	add.s32 	%r8, %r28, 32;
	mad.lo.s32 	%r29, %r15, %r28, %r2;
	mov.b32 	%r30, 16;
$L__BB0_3:
	mul.wide.s32 	%rd8, %r29, 4;
	add.s64 	%rd9, %rd2, %rd8;
	ld.global.f32 	%f12, [%rd9];
	add.s32 	%r26, %r22, %r30;
	ld.shared.f32 	%f13, [%r26+-16];
	fma.rn.f32 	%f14, %f12, %f13, %f53;
	ld.global.f32 	%f15, [%rd9+128];
	fma.rn.f32 	%f16, %f15, %f13, %f52;
	add.s64 	%rd11, %rd9, %rd10;
	ld.global.f32 	%f17, [%rd11];
	ld.shared.f32 	%f18, [%r26+-12];
	fma.rn.f32 	%f19, %f17, %f18, %f14;
	ld.global.f32 	%f20, [%rd11+128];
	fma.rn.f32 	%f21, %f20, %f18, %f16;
	add.s64 	%rd12, %rd11, %rd10;
	ld.global.f32 	%f22, [%rd12];
	ld.shared.f32 	%f23, [%r26+-8];
	fma.rn.f32 	%f24, %f22, %f23, %f19;
	ld.global.f32 	%f25, [%rd12+128];
	fma.rn.f32 	%f26, %f25, %f23, %f21;
	add.s64 	%rd13, %rd12, %rd10;
	ld.global.f32 	%f27, [%rd13];
	ld.shared.f32 	%f28, [%r26+-4];
	fma.rn.f32 	%f29, %f27, %f28, %f24;
	ld.global.f32 	%f30, [%rd13+128];
	fma.rn.f32 	%f31, %f30, %f28, %f26;
	add.s64 	%rd14, %rd13, %rd10;
	ld.global.f32 	%f32, [%rd14];
	ld.shared.f32 	%f33, [%r26];
	fma.rn.f32 	%f34, %f32, %f33, %f29;
	ld.global.f32 	%f35, [%rd14+128];
	fma.rn.f32 	%f36, %f35, %f33, %f31;
	add.s64 	%rd15, %rd14, %rd10;
	ld.global.f32 	%f37, [%rd15];
	ld.shared.f32 	%f38, [%r26+4];
	fma.rn.f32 	%f39, %f37, %f38, %f34;
	ld.global.f32 	%f40, [%rd15+128];
	fma.rn.f32 	%f41, %f40, %f38, %f36;
	add.s64 	%rd16, %rd15, %rd10;
	ld.global.f32 	%f42, [%rd16];
	ld.shared.f32 	%f43, [%r26+8];
	fma.rn.f32 	%f44, %f42, %f43, %f39;
	ld.global.f32 	%f45, [%rd16+128];
	fma.rn.f32 	%f46, %f45, %f43, %f41;
	add.s64 	%rd17, %rd16, %rd10;
	ld.global.f32 	%f47, [%rd17];
	ld.shared.f32 	%f48, [%r26+12];
	fma.rn.f32 	%f53, %f47, %f48, %f44;
	ld.global.f32 	%f49, [%rd17+128];
	fma.rn.f32 	%f52, %f49, %f48, %f46;
	add.s32 	%r30, %r30, 32;
	add.s32 	%r29, %r29, %r6;
	setp.ne.s32 	%p2, %r30, 144;
	@%p2 bra 	$L__BB0_3;
	bar.sync 	0;
	setp.lt.s32 	%p3, %r8, %r17;
	mov.u32 	%r28, %r8;
	@%p3 bra 	$L__BB0_2;
$L__BB0_5:
	cvta.to.global.u64 	%rd18, %rd3;
	mad.lo.s32 	%r27, %r14, %r3, %r2;
	mul.wide.s32 	%rd19, %r27, 4;
	add.s64 	%rd20, %rd18, %rd19;
	st.global.f32 	[%rd20], %f53;
	st.global.f32 	[%rd20+128], %f52;
	ret;

}


// ===== COMPILED SASS (sm_100) =====

	.target	sm_100

	.elftype	@"ET_EXEC"


//--------------------- .note.nv.tkinfo           --------------------------
	.section	.note.nv.tkinfo,"",@"SHT_NOTE"
	.sectionflags	@"SHF_NOTE_NV_TKINFO"
	.tkinfo
        /*0018*/ 	.word	0x00000002
        /*0030*/ 	.string	""
        /*0030*/ 	.string	"ptxas"
        /*0030*/ 	.string	"Cuda compilation tools, release 13.0, V13.0.88"
        /*0030*/ 	.string	"Build cuda_13.0.r13.0/compiler.36424714_0"
        /*0030*/ 	.string	"-arch sm_100 -m 64 "



//--------------------- .note.nv.cuinfo           --------------------------
	.section	.note.nv.cuinfo,"",@"SHT_NOTE"
	.sectionflags	@"SHF_NOTE_NV_CUINFO"
        /*0018*/ 	.short	0x0002
        /*001a*/ 	.short	0x0064
        /*001c*/ 	.short	0x0082
	.zero		2


//--------------------- .nv.info                  --------------------------
	.section	.nv.info,"",@"SHT_CUDA_INFO"
	.align	4


	//----- nvinfo : EIATTR_REGCOUNT
	.align		4
        /*0000*/ 	.byte	0x04, 0x2f
        /*0002*/ 	.short	(.L_1 - .L_0)
	.align		4
.L_0:
        /*0004*/ 	.word	index@(mmkernel)
        /*0008*/ 	.word	0x00000022


	//----- nvinfo : EIATTR_FRAME_SIZE
	.align		4
.L_1:
        /*000c*/ 	.byte	0x04, 0x11
        /*000e*/ 	.short	(.L_3 - .L_2)
	.align		4
.L_2:
        /*0010*/ 	.word	index@(mmkernel)
        /*0014*/ 	.word	0x00000000


	//----- nvinfo : EIATTR_MIN_STACK_SIZE
	.align		4
.L_3:
        /*0018*/ 	.byte	0x04, 0x12
        /*001a*/ 	.short	(.L_5 - .L_4)
	.align		4
.L_4:
        /*001c*/ 	.word	index@(mmkernel)
        /*0020*/ 	.word	0x00000000
.L_5:


//--------------------- .nv.compat                --------------------------
	.section	.nv.compat,"",@"SHT_CUDA_COMPAT_INFO"
	.align	4
        /*0000*/ 	.byte	0x02, 0x09, 0x00, 0x00, 0x02, 0x02, 0x01, 0x00, 0x02, 0x05, 0x05, 0x00, 0x03, 0x07, 0x01, 0x01
        /*0010*/ 	.byte	0x02, 0x03, 0x00, 0x00, 0x02, 0x06, 0x01, 0x00, 0x04, 0x0b, 0x08, 0x00, 0x09, 0x00, 0x00, 0x00
        /*0020*/ 	.byte	0x00, 0x00, 0x00, 0x00


//--------------------- .nv.info.mmkernel         --------------------------
	.section	.nv.info.mmkernel,"",@"SHT_CUDA_INFO"
	.sectionflags	@""
	.align	4


	//----- nvinfo : EIATTR_CUDA_API_VERSION
	.align		4
        /*0000*/ 	.byte	0x04, 0x37
        /*0002*/ 	.short	(.L_7 - .L_6)
.L_6:
        /*0004*/ 	.word	0x00000082


	//----- nvinfo : EIATTR_KPARAM_INFO
	.align		4
.L_7:
        /*0008*/ 	.byte	0x04, 0x17
        /*000a*/ 	.short	(.L_9 - .L_8)
.L_8:
        /*000c*/ 	.word	0x00000000
        /*0010*/ 	.short	0x0008
        /*0012*/ 	.short	0x002c
        /*0014*/ 	.byte	0x00, 0xf0, 0x11, 0x00


	//----- nvinfo : EIATTR_KPARAM_INFO
	.align		4
.L_9:
        /*0018*/ 	.byte	0x04, 0x17
        /*001a*/ 	.short	(.L_11 - .L_10)
.L_10:
        /*001c*/ 	.word	0x00000000
        /*0020*/ 	.short	0x0007
        /*0022*/ 	.short	0x0028
        /*0024*/ 	.byte	0x00, 0xf0, 0x11, 0x00


	//----- nvinfo : EIATTR_KPARAM_INFO
	.align		4
.L_11:
        /*0028*/ 	.byte	0x04, 0x17
        /*002a*/ 	.short	(.L_13 - .L_12)
.L_12:
        /*002c*/ 	.word	0x00000000
        /*0030*/ 	.short	0x0006
        /*0032*/ 	.short	0x0024
        /*0034*/ 	.byte	0x00, 0xf0, 0x11, 0x00


	//----- nvinfo : EIATTR_KPARAM_INFO
	.align		4
.L_13:
        /*0038*/ 	.byte	0x04, 0x17
        /*003a*/ 	.short	(.L_15 - .L_14)
.L_14:
        /*003c*/ 	.word	0x00000000
        /*0040*/ 	.short	0x0005
        /*0042*/ 	.short	0x0020
        /*0044*/ 	.byte	0x00, 0xf0, 0x11, 0x00


	//----- nvinfo : EIATTR_KPARAM_INFO
	.align		4
.L_15:
        /*0048*/ 	.byte	0x04, 0x17
        /*004a*/ 	.short	(.L_17 - .L_16)
.L_16:
        /*004c*/ 	.word	0x00000000
        /*0050*/ 	.short	0x0004
        /*0052*/ 	.short	0x001c
        /*0054*/ 	.byte	0x00, 0xf0, 0x11, 0x00


	//----- nvinfo : EIATTR_KPARAM_INFO
	.align		4
.L_17:
        /*0058*/ 	.byte	0x04, 0x17
        /*005a*/ 	.short	(.L_19 - .L_18)
.L_18:
        /*005c*/ 	.word	0x00000000
        /*0060*/ 	.short	0x0003
        /*0062*/ 	.short	0x0018
        /*0064*/ 	.byte	0x00, 0xf0, 0x11, 0x00


	//----- nvinfo : EIATTR_KPARAM_INFO
	.align		4
.L_19:
        /*0068*/ 	.byte	0x04, 0x17
        /*006a*/ 	.short	(.L_21 - .L_20)
.L_20:
        /*006c*/ 	.word	0x00000000
        /*0070*/ 	.short	0x0002
        /*0072*/ 	.short	0x0010
        /*0074*/ 	.byte	0x00, 0xf5, 0x21, 0x00


	//----- nvinfo : EIATTR_KPARAM_INFO
	.align		4
.L_21:
        /*0078*/ 	.byte	0x04, 0x17
        /*007a*/ 	.short	(.L_23 - .L_22)
.L_22:
        /*007c*/ 	.word	0x00000000
        /*0080*/ 	.short	0x0001
        /*0082*/ 	.short	0x0008
        /*0084*/ 	.byte	0x00, 0xf5, 0x21, 0x00


	//----- nvinfo : EIATTR_KPARAM_INFO
	.align		4
.L_23:
        /*0088*/ 	.byte	0x04, 0x17
        /*008a*/ 	.short	(.L_25 - .L_24)
.L_24:
        /*008c*/ 	.word	0x00000000
        /*0090*/ 	.short	0x0000
        /*0092*/ 	.short	0x0000
        /*0094*/ 	.byte	0x00, 0xf5, 0x21, 0x00


	//----- nvinfo : EIATTR_SPARSE_MMA_MASK
	.align		4
.L_25:
        /*0098*/ 	.byte	0x03, 0x50
        /*009a*/ 	.short	0x0000


	//----- nvinfo : EIATTR_MAXREG_COUNT
	.align		4
        /*009c*/ 	.byte	0x03, 0x1b
        /*009e*/ 	.short	0x00ff


	//----- nvinfo : EIATTR_NUM_BARRIERS
	.align		4
        /*00a0*/ 	.byte	0x02, 0x4c
        /*00a2*/ 	.byte	0x01
	.zero		1


	//----- nvinfo : EIATTR_MERCURY_ISA_VERSION
	.align		4
        /*00a4*/ 	.byte	0x03, 0x5f
        /*00a6*/ 	.short	0x0101


	//----- nvinfo : EIATTR_VRC_CTA_INIT_COUNT
	.align		4
        /*00a8*/ 	.byte	0x02, 0x4a
	.zero		1
	.zero		1


	//----- nvinfo : EIATTR_EXIT_INSTR_OFFSETS
	.align		4
        /*00ac*/ 	.byte	0x04, 0x1c
        /*00ae*/ 	.short	(.L_27 - .L_26)


	//   ....[0]....
.L_26:
        /*00b0*/ 	.word	0x00000d20


	//----- nvinfo : EIATTR_CBANK_PARAM_SIZE
	.align		4
.L_27:
        /*00b4*/ 	.byte	0x03, 0x19
        /*00b6*/ 	.short	0x0030


	//----- nvinfo : EIATTR_PARAM_CBANK
	.align		4
        /*00b8*/ 	.byte	0x04, 0x0a
        /*00ba*/ 	.short	(.L_29 - .L_28)
	.align		4
.L_28:
        /*00bc*/ 	.word	index@(.nv.constant0.mmkernel)
        /*00c0*/ 	.short	0x0380
        /*00c2*/ 	.short	0x0030


	//----- nvinfo : EIATTR_SW_WAR
	.align		4
.L_29:
        /*00c4*/ 	.byte	0x04, 0x36
        /*00c6*/ 	.short	(.L_31 - .L_30)
.L_30:
        /*00c8*/ 	.word	0x00000008
.L_31:


//--------------------- .nv.callgraph             --------------------------
	.section	.nv.callgraph,"",@"SHT_CUDA_CALLGRAPH"
	.align	4
	.sectionentsize	8
	.align		4
        /*0000*/ 	.word	0x00000000
	.align		4
        /*0004*/ 	.word	0xffffffff
	.align		4
        /*0008*/ 	.word	0x00000000
	.align		4
        /*000c*/ 	.word	0xfffffffe
	.align		4
        /*0010*/ 	.word	0x00000000
	.align		4
        /*0014*/ 	.word	0xfffffffd
	.align		4
        /*0018*/ 	.word	0x00000000
	.align		4
        /*001c*/ 	.word	0xfffffffc


//--------------------- .text.mmkernel            --------------------------
	.section	.text.mmkernel,"ax",@progbits
	.align	128
        .global         mmkernel
        .type           mmkernel,@function
        .size           mmkernel,(.L_x_3 - mmkernel)
        .other          mmkernel,@"STO_CUDA_ENTRY STV_DEFAULT"
mmkernel:
.text.mmkernel:
[----:B------:R-:W-:Y:S01]  /*0000*/  LDC R1, c[0x0][0x37c] ;  /* 0x0000df00ff017b82 */ /* 0x000fe20000000800 */
[----:B------:R-:W0:Y:S01]  /*0010*/  S2R R0, SR_TID.X ;  /* 0x0000000000007919 */ /* 0x000e220000002100 */
[----:B------:R-:W1:Y:S06]  /*0020*/  LDCU UR9, c[0x0][0x3ac] ;  /* 0x00007580ff0977ac */ /* 0x000e6c0008000800 */
[----:B------:R-:W2:Y:S01]  /*0030*/  S2UR UR8, SR_CTAID.Y ;  /* 0x00000000000879c3 */ /* 0x000ea20000002600 */
[----:B------:R-:W-:Y:S01]  /*0040*/  HFMA2 R26, -RZ, RZ, 0, 0 ;  /* 0x00000000ff1a7431 */ /* 0x000fe200000001ff */
[----:B------:R-:W0:Y:S01]  /*0050*/  S2R R3, SR_CTAID.X ;  /* 0x0000000000037919 */ /* 0x000e220000002500 */
[----:B------:R-:W-:Y:S01]  /*0060*/  MOV R9, RZ ;  /* 0x000000ff00097202 */ /* 0x000fe20000000f00 */
[----:B------:R-:W3:Y:S01]  /*0070*/  LDCU.64 UR6, c[0x0][0x358] ;  /* 0x00006b00ff0677ac */ /* 0x000ee20008000a00 */
[----:B-1----:R-:W-:Y:S01]  /*0080*/  UISETP.GE.AND UP0, UPT, UR9, 0x1, UPT ;  /* 0x000000010900788c */ /* 0x002fe2000bf06270 */
[----:B0-----:R-:W-:-:S08]  /*0090*/  LEA R2, R3, R0, 0x6 ;  /* 0x0000000003027211 */ /* 0x001fd000078e30ff */
[----:B--23--:R-:W-:Y:S05]  /*00a0*/  BRA.U !UP0, `(.L_x_0) ;  /* 0x0000000d08047547 */ /* 0x00cfea000b800000 */
[----:B------:R-:W0:Y:S01]  /*00b0*/  S2UR UR5, SR_CgaCtaId ;  /* 0x00000000000579c3 */ /* 0x000e220000008800 */
[----:B------:R-:W-:Y:S01]  /*00c0*/  UMOV UR4, 0x400 ;  /* 0x0000040000047882 */ /* 0x000fe20000000000 */
[----:B------:R-:W-:Y:S02]  /*00d0*/  MOV R9, RZ ;  /* 0x000000ff00097202 */ /* 0x000fe40000000f00 */
[----:B------:R-:W-:-:S04]  /*00e0*/  MOV R26, RZ ;  /* 0x000000ff001a7202 */ /* 0x000fc80000000f00 */
[----:B------:R-:W1:Y:S01]  /*00f0*/  LDC R3, c[0x0][0x3a0] ;  /* 0x0000e800ff037b82 */ /* 0x000e620000000800 */
[----:B0-----:R-:W-:-:S03]  /*0100*/  ULEA UR5, UR5, UR4, 0x18 ;  /* 0x0000000405057291 */ /* 0x001fc6000f8ec0ff */
[----:B------:R-:W-:Y:S01]  /*0110*/  UMOV UR4, URZ ;  /* 0x000000ff00047c82 */ /* 0x000fe20008000000 */
[----:B-1----:R-:W-:Y:S02]  /*0120*/  IMAD R3, R3, UR8, R0 ;  /* 0x0000000803037c24 */ /* 0x002fe4000f8e0200 */
[----:B------:R-:W-:-:S07]  /*0130*/  LEA R0, R0, UR5, 0x2 ;  /* 0x0000000500007c11 */ /* 0x000fce000f8e10ff */
.L_x_1:
[----:B------:R-:W0:Y:S01]  /*0140*/  LDC.64 R4, c[0x0][0x390] ;  /* 0x0000e400ff047b82 */ /* 0x000e220000000a00 */
[----:B------:R-:W-:-:S07]  /*0150*/  IADD3 R7, PT, PT, R3, UR4, RZ ;  /* 0x0000000403077c10 */ /* 0x000fce000fffe0ff */
[----:B------:R-:W1:Y:S08]  /*0160*/  LDC R22, c[0x0][0x39c] ;  /* 0x0000e700ff167b82 */ /* 0x000e700000000800 */
[----:B------:R-:W2:Y:S01]  /*0170*/  LDC.64 R12, c[0x0][0x388] ;  /* 0x0000e200ff0c7b82 */ /* 0x000ea20000000a00 */
[----:B0-----:R-:W-:-:S06]  /*0180*/  IMAD.WIDE R4, R7, 0x4, R4 ;  /* 0x0000000407047825 */ /* 0x001fcc00078e0204 */
[----:B------:R-:W3:Y:S01]  /*0190*/  LDG.E R5, desc[UR6][R4.64] ;  /* 0x0000000604057981 */ /* 0x000ee2000c1e1900 */
[----:B-1----:R-:W-:-:S04]  /*01a0*/  IMAD R14, R22, UR4, R2 ;  /* 0x00000004160e7c24 */ /* 0x002fc8000f8e0202 */
[----:B--2---:R-:W-:-:S04]  /*01b0*/  IMAD.WIDE R6, R14, 0x4, R12 ;  /* 0x000000040e067825 */ /* 0x004fc800078e020c */
[----:B------:R-:W-:-:S04]  /*01c0*/  IMAD.WIDE R30, R22, 0x4, R6 ;  /* 0x00000004161e7825 */ /* 0x000fc800078e0206 */
[----:B------:R-:W-:-:S04]  /*01d0*/  IMAD.WIDE R28, R22, 0x4, R30 ;  /* 0x00000004161c7825 */ /* 0x000fc800078e021e */
[C---:B------:R-:W-:Y:S01]  /*01e0*/  IMAD.WIDE R16, R22.reuse, 0x4, R28 ;  /* 0x0000000416107825 */ /* 0x040fe200078e021c */
[----:B---3--:R-:W-:Y:S01]  /*01f0*/  STS [R0], R5 ;  /* 0x0000000500007388 */ /* 0x008fe20000000800 */
[----:B------:R-:W-:Y:S06]  /*0200*/  BAR.SYNC.DEFER_BLOCKING 0x0 ;  /* 0x0000000000007b1d */ /* 0x000fec0000010000 */
[----:B------:R-:W2:Y:S04]  /*0210*/  LDG.E R10, desc[UR6][R6.64] ;  /* 0x00000006060a7981 */ /* 0x000ea8000c1e1900 */
[----:B------:R0:W3:Y:S04]  /*0220*/  LDG.E R8, desc[UR6][R6.64+0x80] ;  /* 0x0000800606087981 */ /* 0x0000e8000c1e1900 */
[----:B------:R-:W4:Y:S04]  /*0230*/  LDG.E R21, desc[UR6][R30.64] ;  /* 0x000000061e157981 */ /* 0x000f28000c1e1900 */
[----:B------:R-:W5:Y:S04]  /*0240*/  LDG.E R23, desc[UR6][R30.64+0x80] ;  /* 0x000080061e177981 */ /* 0x000f68000c1e1900 */
[----:B------:R-:W5:Y:S04]  /*0250*/  LDG.E R25, desc[UR6][R28.64+0x80] ;  /* 0x000080061c197981 */ /* 0x000f68000c1e1900 */
[----:B------:R-:W5:Y:S04]  /*0260*/  LDG.E R20, desc[UR6][R28.64] ;  /* 0x000000061c147981 */ /* 0x000f68000c1e1900 */
[----:B------:R-:W5:Y:S04]  /*0270*/  LDG.E R18, desc[UR6][R16.64] ;  /* 0x0000000610127981 */ /* 0x000f68000c1e1900 */
[----:B------:R1:W5:Y:S04]  /*0280*/  LDG.E R19, desc[UR6][R16.64+0x80] ;  /* 0x0000800610137981 */ /* 0x000368000c1e1900 */
[----:B0-----:R-:W2:Y:S01]  /*0290*/  LDS.128 R4, [UR5] ;  /* 0x00000005ff047984 */ /* 0x001ea20008000c00 */
[----:B-1----:R-:W-:-:S05]  /*02a0*/  IMAD.WIDE R16, R22, 0x4, R16 ;  /* 0x0000000416107825 */ /* 0x002fca00078e0210 */
[----:B------:R-:W5:Y:S04]  /*02b0*/  LDG.E R24, desc[UR6][R16.64] ;  /* 0x0000000610187981 */ /* 0x000f68000c1e1900 */
[----:B------:R0:W5:Y:S02]  /*02c0*/  LDG.E R15, desc[UR6][R16.64+0x80] ;  /* 0x00008006100f7981 */ /* 0x000164000c1e1900 */
[----:B0-----:R-:W-:-:S05]  /*02d0*/  IMAD.WIDE R16, R22, 0x4, R16 ;  /* 0x0000000416107825 */ /* 0x001fca00078e0210 */
[----:B------:R-:W5:Y:S01]  /*02e0*/  LDG.E R11, desc[UR6][R16.64+0x80] ;  /* 0x00008006100b7981 */ /* 0x000f62000c1e1900 */
[----:B------:R-:W-:-:S05]  /*02f0*/  LEA R14, R22, R14, 0x3 ;  /* 0x0000000e160e7211 */ /* 0x000fca00078e18ff */
[----:B------:R-:W-:-:S04]  /*0300*/  IMAD.WIDE R28, R14, 0x4, R12 ;  /* 0x000000040e1c7825 */ /* 0x000fc800078e020c */
[----:B--2---:R-:W-:Y:S02]  /*0310*/  FFMA R26, R10, R4, R26 ;  /* 0x000000040a1a7223 */ /* 0x004fe4000000001a */
[----:B------:R0:W2:Y:S01]  /*0320*/  LDG.E R10, desc[UR6][R16.64] ;  /* 0x00000006100a7981 */ /* 0x0000a2000c1e1900 */
[----:B---3--:R-:W-:Y:S01]  /*0330*/  FFMA R4, R4, R8, R9 ;  /* 0x0000000804047223 */ /* 0x008fe20000000009 */
[----:B0-----:R-:W-:-:S05]  /*0340*/  IMAD.WIDE R16, R22, 0x4, R16 ;  /* 0x0000000416107825 */ /* 0x001fca00078e0210 */
[----:B------:R-:W3:Y:S04]  /*0350*/  LDG.E R8, desc[UR6][R16.64] ;  /* 0x0000000610087981 */ /* 0x000ee8000c1e1900 */
[----:B------:R0:W3:Y:S01]  /*0360*/  LDG.E R9, desc[UR6][R16.64+0x80] ;  /* 0x0000800610097981 */ /* 0x0000e2000c1e1900 */
[-C--:B----4-:R-:W-:Y:S01]  /*0370*/  FFMA R27, R21, R5.reuse, R26 ;  /* 0x00000005151b7223 */ /* 0x090fe2000000001a */
[----:B-----5:R-:W-:Y:S01]  /*0380*/  FFMA R4, R23, R5, R4 ;  /* 0x0000000517047223 */ /* 0x020fe20000000004 */
[----:B0-----:R-:W-:-:S05]  /*0390*/  IMAD.WIDE R16, R22, 0x4, R16 ;  /* 0x0000000416107825 */ /* 0x001fca00078e0210 */
[----:B------:R-:W4:Y:S04]  /*03a0*/  LDG.E R21, desc[UR6][R16.64] ;  /* 0x0000000610157981 */ /* 0x000f28000c1e1900 */
[----:B------:R0:W5:Y:S01]  /*03b0*/  LDG.E R23, desc[UR6][R16.64+0x80] ;  /* 0x0000800610177981 */ /* 0x000162000c1e1900 */
[-C--:B------:R-:W-:Y:S01]  /*03c0*/  FFMA R4, R25, R6.reuse, R4 ;  /* 0x0000000619047223 */ /* 0x080fe20000000004 */
[----:B------:R-:W-:Y:S02]  /*03d0*/  FFMA R27, R20, R6, R27 ;  /* 0x00000006141b7223 */ /* 0x000fe4000000001b */
[----:B------:R-:W5:Y:S01]  /*03e0*/  LDG.E R20, desc[UR6][R28.64] ;  /* 0x000000061c147981 */ /* 0x000f62000c1e1900 */
[-C--:B------:R-:W-:Y:S01]  /*03f0*/  FFMA R19, R19, R7.reuse, R4 ;  /* 0x0000000713137223 */ /* 0x080fe20000000004 */
[----:B0-----:R-:W-:-:S02]  /*0400*/  FFMA R17, R18, R7, R27 ;  /* 0x0000000712117223 */ /* 0x001fc4000000001b */
[----:B------:R0:W5:Y:S04]  /*0410*/  LDG.E R16, desc[UR6][R28.64+0x80] ;  /* 0x000080061c107981 */ /* 0x000168000c1e1900 */
[----:B------:R-:W1:Y:S01]  /*0420*/  LDS.128 R4, [UR5+0x10] ;  /* 0x00001005ff047984 */ /* 0x000e620008000c00 */
[----:B0-----:R-:W-:-:S05]  /*0430*/  IMAD.WIDE R28, R22, 0x4, R28 ;  /* 0x00000004161c7825 */ /* 0x001fca00078e021c */
[----:B------:R-:W5:Y:S01]  /*0440*/  LDG.E R18, desc[UR6][R28.64] ;  /* 0x000000061c127981 */ /* 0x000f62000c1e1900 */
[----:B-1----:R-:W-:-:S03]  /*0450*/  FFMA R24, R24, R4, R17 ;  /* 0x0000000418187223 */ /* 0x002fc60000000011 */
[----:B------:R0:W5:Y:S01]  /*0460*/  LDG.E R17, desc[UR6][R28.64+0x80] ;  /* 0x000080061c117981 */ /* 0x000162000c1e1900 */
[----:B------:R-:W-:Y:S01]  /*0470*/  FFMA R4, R4, R15, R19 ;  /* 0x0000000f04047223 */ /* 0x000fe20000000013 */
[----:B0-----:R-:W-:-:S05]  /*0480*/  IMAD.WIDE R28, R22, 0x4, R28 ;  /* 0x00000004161c7825 */ /* 0x001fca00078e021c */
[----:B------:R-:W5:Y:S04]  /*0490*/  LDG.E R19, desc[UR6][R28.64] ;  /* 0x000000061c137981 */ /* 0x000f68000c1e1900 */
[----:B------:R0:W5:Y:S02]  /*04a0*/  LDG.E R15, desc[UR6][R28.64+0x80] ;  /* 0x000080061c0f7981 */ /* 0x000164000c1e1900 */
[----:B0-----:R-:W-:-:S05]  /*04b0*/  IMAD.WIDE R28, R22, 0x4, R28 ;  /* 0x00000004161c7825 */ /* 0x001fca00078e021c */
[----:B------:R-:W5:Y:S04]  /*04c0*/  LDG.E R26, desc[UR6][R28.64] ;  /* 0x000000061c1a7981 */ /* 0x000f68000c1e1900 */
[----:B------:R0:W5:Y:S02]  /*04d0*/  LDG.E R27, desc[UR6][R28.64+0x80] ;  /* 0x000080061c1b7981 */ /* 0x000164000c1e1900 */
[C---:B0-----:R-:W-:Y:S01]  /*04e0*/  IMAD.WIDE R28, R22.reuse, 0x4, R28 ;  /* 0x00000004161c7825 */ /* 0x041fe200078e021c */
[----:B------:R-:W-:-:S03]  /*04f0*/  LEA R14, R22, R14, 0x3 ;  /* 0x0000000e160e7211 */ /* 0x000fc600078e18ff */
[-C--:B--2---:R-:W-:Y:S01]  /*0500*/  FFMA R25, R10, R5.reuse, R24 ;  /* 0x000000050a197223 */ /* 0x084fe20000000018 */
[----:B------:R-:W-:-:S03]  /*0510*/  FFMA R10, R11, R5, R4 ;  /* 0x000000050b0a7223 */ /* 0x000fc60000000004 */
[-C--:B---3--:R-:W-:Y:S01]  /*0520*/  FFMA R4, R8, R6.reuse, R25 ;  /* 0x0000000608047223 */ /* 0x088fe20000000019 */
[----:B------:R-:W-:Y:S02]  /*0530*/  FFMA R6, R9, R6, R10 ;  /* 0x0000000609067223 */ /* 0x000fe4000000000a */
[----:B------:R-:W0:Y:S01]  /*0540*/  LDS.128 R8, [UR5+0x20] ;  /* 0x00002005ff087984 */ /* 0x000e220008000c00 */
[----:B----4-:R-:W-:-:S03]  /*0550*/  FFMA R5, R21, R7, R4 ;  /* 0x0000000715057223 */ /* 0x010fc60000000004 */
[----:B------:R-:W2:Y:S01]  /*0560*/  LDG.E R21, desc[UR6][R28.64] ;  /* 0x000000061c157981 */ /* 0x000ea2000c1e1900 */
[----:B-----5:R-:W-:-:S03]  /*0570*/  FFMA R23, R23, R7, R6 ;  /* 0x0000000717177223 */ /* 0x020fc60000000006 */
[----:B------:R1:W3:Y:S02]  /*0580*/  LDG.E R6, desc[UR6][R28.64+0x80] ;  /* 0x000080061c067981 */ /* 0x0002e4000c1e1900 */
[----:B-1----:R-:W-:-:S05]  /*0590*/  IMAD.WIDE R28, R22, 0x4, R28 ;  /* 0x00000004161c7825 */ /* 0x002fca00078e021c */
[----:B------:R-:W4:Y:S01]  /*05a0*/  LDG.E R4, desc[UR6][R28.64] ;  /* 0x000000061c047981 */ /* 0x000f22000c1e1900 */
[----:B------:R-:W-:-:S04]  /*05b0*/  IMAD.WIDE R24, R22, 0x4, R28 ;  /* 0x0000000416187825 */ /* 0x000fc800078e021c */
[----:B0-----:R-:W-:Y:S01]  /*05c0*/  FFMA R7, R20, R8, R5 ;  /* 0x0000000814077223 */ /* 0x001fe20000000005 */
[----:B------:R-:W-:Y:S01]  /*05d0*/  FFMA R8, R8, R16, R23 ;  /* 0x0000001008087223 */ /* 0x000fe20000000017 */
[----:B------:R-:W5:Y:S04]  /*05e0*/  LDG.E R5, desc[UR6][R28.64+0x80] ;  /* 0x000080061c057981 */ /* 0x000f68000c1e1900 */
[----:B------:R-:W5:Y:S04]  /*05f0*/  LDG.E R23, desc[UR6][R24.64] ;  /* 0x0000000618177981 */ /* 0x000f68000c1e1900 */
[----:B------:R0:W5:Y:S01]  /*0600*/  LDG.E R16, desc[UR6][R24.64+0x80] ;  /* 0x0000800618107981 */ /* 0x000162000c1e1900 */
[----:B------:R-:W-:Y:S01]  /*0610*/  FFMA R7, R18, R9, R7 ;  /* 0x0000000912077223 */ /* 0x000fe20000000007 */
[----:B0-----:R-:W-:-:S05]  /*0620*/  IMAD.WIDE R24, R22, 0x4, R24 ;  /* 0x0000000416187825 */ /* 0x001fca00078e0218 */
[----:B------:R-:W5:Y:S04]  /*0630*/  LDG.E R20, desc[UR6][R24.64] ;  /* 0x0000000618147981 */ /* 0x000f68000c1e1900 */
[----:B------:R0:W5:Y:S01]  /*0640*/  LDG.E R18, desc[UR6][R24.64+0x80] ;  /* 0x0000800618127981 */ /* 0x000162000c1e1900 */
[----:B------:R-:W-:Y:S01]  /*0650*/  FFMA R8, R17, R9, R8 ;  /* 0x0000000911087223 */ /* 0x000fe20000000008 */
[----:B0-----:R-:W-:-:S05]  /*0660*/  IMAD.WIDE R24, R14, 0x4, R12 ;  /* 0x000000040e187825 */ /* 0x001fca00078e020c */
[----:B------:R-:W5:Y:S01]  /*0670*/  LDG.E R17, desc[UR6][R24.64] ;  /* 0x0000000618117981 */ /* 0x000f62000c1e1900 */
[----:B------:R-:W-:-:S03]  /*0680*/  FFMA R7, R19, R10, R7 ;  /* 0x0000000a13077223 */ /* 0x000fc60000000007 */
[----:B------:R0:W5:Y:S01]  /*0690*/  LDG.E R19, desc[UR6][R24.64+0x80] ;  /* 0x0000800618137981 */ /* 0x000162000c1e1900 */
[----:B------:R-:W-:Y:S01]  /*06a0*/  FFMA R8, R15, R10, R8 ;  /* 0x0000000a0f087223 */ /* 0x000fe20000000008 */
[----:B------:R-:W-:-:S03]  /*06b0*/  FFMA R26, R26, R11, R7 ;  /* 0x0000000b1a1a7223 */ /* 0x000fc60000000007 */
[----:B------:R-:W-:Y:S02]  /*06c0*/  FFMA R7, R27, R11, R8 ;  /* 0x0000000b1b077223 */ /* 0x000fe40000000008 */
[----:B------:R-:W2:Y:S01]  /*06d0*/  LDS.128 R8, [UR5+0x30] ;  /* 0x00003005ff087984 */ /* 0x000ea20008000c00 */
[----:B0-----:R-:W-:-:S05]  /*06e0*/  IMAD.WIDE R24, R22, 0x4, R24 ;  /* 0x0000000416187825 */ /* 0x001fca00078e0218 */
[----:B------:R-:W5:Y:S01]  /*06f0*/  LDG.E R15, desc[UR6][R24.64] ;  /* 0x00000006180f7981 */ /* 0x000f62000c1e1900 */
[----:B--2---:R-:W-:-:S03]  /*0700*/  FFMA R21, R21, R8, R26 ;  /* 0x0000000815157223 */ /* 0x004fc6000000001a */
[----:B------:R0:W2:Y:S01]  /*0710*/  LDG.E R26, desc[UR6][R24.64+0x80] ;  /* 0x00008006181a7981 */ /* 0x0000a2000c1e1900 */
[----:B---3--:R-:W-:Y:S01]  /*0720*/  FFMA R6, R8, R6, R7 ;  /* 0x0000000608067223 */ /* 0x008fe20000000007 */
[----:B0-----:R-:W-:-:S05]  /*0730*/  IMAD.WIDE R24, R22, 0x4, R24 ;  /* 0x0000000416187825 */ /* 0x001fca00078e0218 */
[----:B------:R-:W3:Y:S01]  /*0740*/  LDG.E R27, desc[UR6][R24.64] ;  /* 0x00000006181b7981 */ /* 0x000ee2000c1e1900 */
[----:B----4-:R-:W-:-:S03]  /*0750*/  FFMA R4, R4, R9, R21 ;  /* 0x0000000904047223 */ /* 0x010fc60000000015 */
[----:B------:R-:W4:Y:S01]  /*0760*/  LDG.E R28, desc[UR6][R24.64+0x80] ;  /* 0x00008006181c7981 */ /* 0x000f22000c1e1900 */
[----:B-----5:R-:W-:Y:S01]  /*0770*/  FFMA R21, R5, R9, R6 ;  /* 0x0000000905157223 */ /* 0x020fe20000000006 */
[----:B------:R-:W-:Y:S02]  /*0780*/  FFMA R23, R23, R10, R4 ;  /* 0x0000000a17177223 */ /* 0x000fe40000000004 */
[----:B------:R-:W0:Y:S01]  /*0790*/  LDS.128 R4, [UR5+0x40] ;  /* 0x00004005ff047984 */ /* 0x000e220008000c00 */
[----:B------:R-:W-:-:S04]  /*07a0*/  IMAD.WIDE R8, R22, 0x4, R24 ;  /* 0x0000000416087825 */ /* 0x000fc800078e0218 */
[----:B------:R-:W-:Y:S02]  /*07b0*/  FFMA R29, R16, R10, R21 ;  /* 0x0000000a101d7223 */ /* 0x000fe40000000015 */
[----:B------:R-:W5:Y:S04]  /*07c0*/  LDG.E R16, desc[UR6][R8.64] ;  /* 0x0000000608107981 */ /* 0x000f68000c1e1900 */
[----:B------:R1:W5:Y:S02]  /*07d0*/  LDG.E R21, desc[UR6][R8.64+0x80] ;  /* 0x0000800608157981 */ /* 0x000364000c1e1900 */
[----:B-1----:R-:W-:-:S04]  /*07e0*/  IMAD.WIDE R8, R22, 0x4, R8 ;  /* 0x0000000416087825 */ /* 0x002fc800078e0208 */
[-C--:B------:R-:W-:Y:S01]  /*07f0*/  FFMA R10, R20, R11.reuse, R23 ;  /* 0x0000000b140a7223 */ /* 0x080fe20000000017 */
[----:B------:R-:W5:Y:S04]  /*0800*/  LDG.E R24, desc[UR6][R8.64] ;  /* 0x0000000608187981 */ /* 0x000f68000c1e1900 */
[----:B------:R1:W5:Y:S01]  /*0810*/  LDG.E R23, desc[UR6][R8.64+0x80] ;  /* 0x0000800608177981 */ /* 0x000362000c1e1900 */
[----:B------:R-:W-:Y:S01]  /*0820*/  FFMA R11, R18, R11, R29 ;  /* 0x0000000b120b7223 */ /* 0x000fe2000000001d */
[----:B-1----:R-:W-:-:S04]  /*0830*/  IMAD.WIDE R8, R22, 0x4, R8 ;  /* 0x0000000416087825 */ /* 0x002fc800078e0208 */
[----:B0-----:R-:W-:Y:S02]  /*0840*/  FFMA R10, R17, R4, R10 ;  /* 0x00000004110a7223 */ /* 0x001fe4000000000a */
        /* <DEDUP_REMOVED lines=8> */
[----:B------:R-:W5:Y:S04]  /*08d0*/  LDG.E R15, desc[UR6][R8.64] ;  /* 0x00000006080f7981 */ /* 0x000f68000c1e1900 */
[----:B------:R0:W5:Y:S01]  /*08e0*/  LDG.E R25, desc[UR6][R8.64+0x80] ;  /* 0x0000800608197981 */ /* 0x000162000c1e1900 */
[----:B------:R-:W-:-:S05]  /*08f0*/  LEA R31, R22, R14, 0x3 ;  /* 0x0000000e161f7211 */ /* 0x000fca00078e18ff */
[----:B------:R-:W-:-:S05]  /*0900*/  IMAD.WIDE R30, R31, 0x4, R12 ;  /* 0x000000041f1e7825 */ /* 0x000fca00078e020c */
[----:B------:R-:W5:Y:S04]  /*0910*/  LDG.E R12, desc[UR6][R30.64] ;  /* 0x000000061e0c7981 */ /* 0x000f68000c1e1900 */
[----:B------:R-:W5:Y:S01]  /*0920*/  LDG.E R13, desc[UR6][R30.64+0x80] ;  /* 0x000080061e0d7981 */ /* 0x000f62000c1e1900 */
[----:B--2---:R-:W-:Y:S01]  /*0930*/  FFMA R5, R26, R5, R4 ;  /* 0x000000051a057223 */ /* 0x004fe20000000004 */
[-C--:B---3--:R-:W-:Y:S02]  /*0940*/  FFMA R27, R27, R6.reuse, R10 ;  /* 0x000000061b1b7223 */ /* 0x088fe4000000000a */
[----:B0-----:R-:W0:Y:S01]  /*0950*/  LDS.128 R8, [UR5+0x50] ;  /* 0x00005005ff087984 */ /* 0x001e220008000c00 */
[----:B----4-:R-:W-:Y:S01]  /*0960*/  FFMA R28, R28, R6, R5 ;  /* 0x000000061c1c7223 */ /* 0x010fe20000000005 */
[----:B------:R-:W-:-:S05]  /*0970*/  IMAD.WIDE R4, R22, 0x4, R30 ;  /* 0x0000000416047825 */ /* 0x000fca00078e021e */
[----:B------:R-:W2:Y:S01]  /*0980*/  LDG.E R14, desc[UR6][R4.64] ;  /* 0x00000006040e7981 */ /* 0x000ea2000c1e1900 */
[-C--:B-----5:R-:W-:Y:S01]  /*0990*/  FFMA R27, R16, R7.reuse, R27 ;  /* 0x00000007101b7223 */ /* 0x0a0fe2000000001b */
[----:B------:R-:W-:Y:S01]  /*09a0*/  FFMA R21, R21, R7, R28 ;  /* 0x0000000715157223 */ /* 0x000fe2000000001c */
[C---:B------:R-:W-:Y:S02]  /*09b0*/  IMAD.WIDE R6, R22.reuse, 0x4, R4 ;  /* 0x0000000416067825 */ /* 0x040fe400078e0204 */
[----:B------:R-:W3:Y:S02]  /*09c0*/  LDG.E R5, desc[UR6][R4.64+0x80] ;  /* 0x0000800604057981 */ /* 0x000ee4000c1e1900 */
[----:B------:R-:W-:Y:S02]  /*09d0*/  IMAD.WIDE R28, R22, 0x4, R6 ;  /* 0x00000004161c7825 */ /* 0x000fe400078e0206 */
[----:B------:R-:W4:Y:S04]  /*09e0*/  LDG.E R16, desc[UR6][R6.64+0x80] ;  /* 0x0000800606107981 */ /* 0x000f28000c1e1900 */
[----:B------:R-:W5:Y:S01]  /*09f0*/  LDG.E R4, desc[UR6][R6.64] ;  /* 0x0000000606047981 */ /* 0x000f62000c1e1900 */
[----:B0-----:R-:W-:Y:S01]  /*0a00*/  FFMA R24, R24, R8, R27 ;  /* 0x0000000818187223 */ /* 0x001fe2000000001b */
[----:B------:R-:W-:-:S04]  /*0a10*/  IMAD.WIDE R26, R22, 0x4, R28 ;  /* 0x00000004161a7825 */ /* 0x000fc800078e021c */
[----:B------:R-:W-:Y:S01]  /*0a20*/  FFMA R23, R8, R23, R21 ;  /* 0x0000001708177223 */ /* 0x000fe20000000015 */
[----:B------:R-:W5:Y:S04]  /*0a30*/  LDG.E R7, desc[UR6][R28.64] ;  /* 0x000000061c077981 */ /* 0x000f68000c1e1900 */
[----:B------:R0:W5:Y:S01]  /*0a40*/  LDG.E R6, desc[UR6][R28.64+0x80] ;  /* 0x000080061c067981 */ /* 0x000162000c1e1900 */
[----:B------:R-:W-:-:S03]  /*0a50*/  FFMA R24, R17, R9, R24 ;  /* 0x0000000911187223 */ /* 0x000fc60000000018 */
[----:B------:R-:W5:Y:S01]  /*0a60*/  LDG.E R17, desc[UR6][R26.64] ;  /* 0x000000061a117981 */ /* 0x000f62000c1e1900 */
[----:B------:R-:W-:Y:S01]  /*0a70*/  FFMA R23, R18, R9, R23 ;  /* 0x0000000912177223 */ /* 0x000fe20000000017 */
[C---:B------:R-:W-:Y:S02]  /*0a80*/  IMAD.WIDE R8, R22.reuse, 0x4, R26 ;  /* 0x0000000416087825 */ /* 0x040fe400078e021a */
[----:B------:R1:W5:Y:S02]  /*0a90*/  LDG.E R18, desc[UR6][R26.64+0x80] ;  /* 0x000080061a127981 */ /* 0x000364000c1e1900 */
[----:B0-----:R-:W-:-:S05]  /*0aa0*/  IMAD.WIDE R28, R22, 0x4, R8 ;  /* 0x00000004161c7825 */ /* 0x001fca00078e0208 */
[----:B------:R-:W5:Y:S01]  /*0ab0*/  LDG.E R21, desc[UR6][R28.64] ;  /* 0x000000061c157981 */ /* 0x000f62000c1e1900 */
[----:B-1----:R-:W-:-:S03]  /*0ac0*/  FFMA R26, R19, R10, R24 ;  /* 0x0000000a131a7223 */ /* 0x002fc60000000018 */
[----:B------:R-:W5:Y:S01]  /*0ad0*/  LDG.E R19, desc[UR6][R8.64] ;  /* 0x0000000608137981 */ /* 0x000f62000c1e1900 */
[----:B------:R-:W-:-:S03]  /*0ae0*/  FFMA R10, R20, R10, R23 ;  /* 0x0000000a140a7223 */ /* 0x000fc60000000017 */
[----:B------:R0:W5:Y:S02]  /*0af0*/  LDG.E R20, desc[UR6][R8.64+0x80] ;  /* 0x0000800608147981 */ /* 0x000164000c1e1900 */
[----:B0-----:R-:W-:Y:S02]  /*0b00*/  IMAD.WIDE R8, R22, 0x4, R28 ;  /* 0x0000000416087825 */ /* 0x001fe400078e021c */
[----:B------:R-:W5:Y:S04]  /*0b10*/  LDG.E R22, desc[UR6][R28.64+0x80] ;  /* 0x000080061c167981 */ /* 0x000f68000c1e1900 */
[----:B------:R-:W5:Y:S04]  /*0b20*/  LDG.E R23, desc[UR6][R8.64] ;  /* 0x0000000608177981 */ /* 0x000f68000c1e1900 */
[----:B------:R0:W5:Y:S01]  /*0b30*/  LDG.E R24, desc[UR6][R8.64+0x80] ;  /* 0x0000800608187981 */ /* 0x000162000c1e1900 */
[-C--:B------:R-:W-:Y:S01]  /*0b40*/  FFMA R15, R15, R11.reuse, R26 ;  /* 0x0000000b0f0f7223 */ /* 0x080fe2000000001a */
[----:B------:R-:W-:-:S02]  /*0b50*/  FFMA R25, R25, R11, R10 ;  /* 0x0000000b19197223 */ /* 0x000fc4000000000a */
[----:B0-----:R-:W0:Y:S02]  /*0b60*/  LDS.128 R8, [UR5+0x60] ;  /* 0x00006005ff087984 */ /* 0x001e240008000c00 */
[----:B0-----:R-:W-:Y:S01]  /*0b70*/  FFMA R15, R12, R8, R15 ;  /* 0x000000080c0f7223 */ /* 0x001fe2000000000f */
[----:B------:R-:W-:Y:S01]  /*0b80*/  FFMA R26, R8, R13, R25 ;  /* 0x0000000d081a7223 */ /* 0x000fe20000000019 */
[----:B------:R-:W-:-:S04]  /*0b90*/  UIADD3 UR4, UPT, UPT, UR4, 0x20, URZ ;  /* 0x0000002004047890 */ /* 0x000fc8000fffe0ff */
[----:B------:R-:W-:Y:S01]  /*0ba0*/  UISETP.GE.AND UP0, UPT, UR4, UR9, UPT ;  /* 0x000000090400728c */ /* 0x000fe2000bf06270 */
[-C--:B--2---:R-:W-:Y:S02]  /*0bb0*/  FFMA R25, R14, R9.reuse, R15 ;  /* 0x000000090e197223 */ /* 0x084fe4000000000f */
[----:B------:R-:W0:Y:S01]  /*0bc0*/  LDS.128 R12, [UR5+0x70] ;  /* 0x00007005ff0c7984 */ /* 0x000e220008000c00 */
[----:B---3--:R-:W-:-:S04]  /*0bd0*/  FFMA R5, R5, R9, R26 ;  /* 0x0000000905057223 */ /* 0x008fc8000000001a */
[-C--:B----4-:R-:W-:Y:S01]  /*0be0*/  FFMA R5, R16, R10.reuse, R5 ;  /* 0x0000000a10057223 */ /* 0x090fe20000000005 */
[----:B-----5:R-:W-:-:S04]  /*0bf0*/  FFMA R4, R4, R10, R25 ;  /* 0x0000000a04047223 */ /* 0x020fc80000000019 */
[-C--:B------:R-:W-:Y:S01]  /*0c00*/  FFMA R4, R7, R11.reuse, R4 ;  /* 0x0000000b07047223 */ /* 0x080fe20000000004 */
[----:B------:R-:W-:-:S03]  /*0c10*/  FFMA R5, R6, R11, R5 ;  /* 0x0000000b06057223 */ /* 0x000fc60000000005 */
[----:B0-----:R-:W-:Y:S01]  /*0c20*/  FFMA R4, R17, R12, R4 ;  /* 0x0000000c11047223 */ /* 0x001fe20000000004 */
[----:B------:R-:W-:-:S03]  /*0c30*/  FFMA R5, R12, R18, R5 ;  /* 0x000000120c057223 */ /* 0x000fc60000000005 */
[-C--:B------:R-:W-:Y:S01]  /*0c40*/  FFMA R4, R19, R13.reuse, R4 ;  /* 0x0000000d13047223 */ /* 0x080fe20000000004 */
[----:B------:R-:W-:-:S03]  /*0c50*/  FFMA R5, R20, R13, R5 ;  /* 0x0000000d14057223 */ /* 0x000fc60000000005 */
[-C--:B------:R-:W-:Y:S01]  /*0c60*/  FFMA R4, R21, R14.reuse, R4 ;  /* 0x0000000e15047223 */ /* 0x080fe20000000004 */
[----:B------:R-:W-:-:S03]  /*0c70*/  FFMA R5, R22, R14, R5 ;  /* 0x0000000e16057223 */ /* 0x000fc60000000005 */
[-C--:B------:R-:W-:Y:S01]  /*0c80*/  FFMA R26, R23, R15.reuse, R4 ;  /* 0x0000000f171a7223 */ /* 0x080fe20000000004 */
[----:B------:R-:W-:Y:S01]  /*0c90*/  FFMA R9, R24, R15, R5 ;  /* 0x0000000f18097223 */ /* 0x000fe20000000005 */
[----:B------:R-:W-:Y:S06]  /*0ca0*/  BAR.SYNC.DEFER_BLOCKING 0x0 ;  /* 0x0000000000007b1d */ /* 0x000fec0000010000 */
[----:B------:R-:W-:Y:S05]  /*0cb0*/  BRA.U !UP0, `(.L_x_1) ;  /* 0xfffffff508207547 */ /* 0x000fea000b83ffff */
.L_x_0:
[----:B------:R-:W0:Y:S08]  /*0cc0*/  LDC R3, c[0x0][0x398] ;  /* 0x0000e600ff037b82 */ /* 0x000e300000000800 */
[----:B------:R-:W1:Y:S01]  /*0cd0*/  LDC.64 R4, c[0x0][0x380] ;  /* 0x0000e000ff047b82 */ /* 0x000e620000000a00 */
[----:B0-----:R-:W-:-:S04]  /*0ce0*/  IMAD R3, R3, UR8, R2 ;  /* 0x0000000803037c24 */ /* 0x001fc8000f8e0202 */
[----:B-1----:R-:W-:-:S05]  /*0cf0*/  IMAD.WIDE R2, R3, 0x4, R4 ;  /* 0x0000000403027825 */ /* 0x002fca00078e0204 */
[----:B------:R-:W-:Y:S04]  /*0d00*/  STG.E desc[UR6][R2.64], R26 ;  /* 0x0000001a02007986 */ /* 0x000fe8000c101906 */
[----:B------:R-:W-:Y:S01]  /*0d10*/  STG.E desc[UR6][R2.64+0x80], R9 ;  /* 0x0000800902007986 */ /* 0x000fe2000c101906 */
[----:B------:R-:W-:Y:S05]  /*0d20*/  EXIT ;  /* 0x000000000000794d */ /* 0x000fea0003800000 */
.L_x_2:
[----:B------:R-:W-:-:S00]  /*0d30*/  BRA `(.L_x_2) ;  /* 0xfffffffc00fc7947 */ /* 0x000fc0000383ffff */
[----:B------:R-:W-:-:S00]  /*0d40*/  NOP ;  /* 0x0000000000007918 */ /* 0x000fc00000000000 */
        /* <DEDUP_REMOVED lines=11> */
.L_x_3:


//--------------------- .nv.shared.mmkernel       --------------------------
	.section	.nv.shared.mmkernel,"aw",@nobits
	.sectionflags	@""
	.align	4
.nv.shared.mmkernel:
	.zero		1152


//--------------------- .nv.shared.reserved.0     --------------------------
	.section	.nv.shared.reserved.0,"aw",@nobits
	.weak		__nv_reservedSMEM_offset_0_alias
	.size		__nv_reservedSMEM_offset_0_alias, 0, 64
	.other		__nv_reservedSMEM_offset_0_alias,@"STO_CUDA_RESERVED_SHARED STV_DEFAULT"
__nv_reservedSMEM_offset_0_alias:
	.zero		0
	.zero		64


//--------------------- .nv.constant0.mmkernel    --------------------------
	.section	.nv.constant0.mmkernel,"a",@progbits
	.sectionflags	@""
	.align	4
.nv.constant0.mmkernel:
	.zero		944


//--------------------- SYMBOLS --------------------------

	.type		.nv.reservedSmem.offset0,@object
	.size		.nv.reservedSmem.offset0,0x4
	.type		.nv.reservedSmem.cap,@object
	.size		.nv.reservedSmem.cap,0x4
